	.headerflags	@"EF_CUDA_TEXMODE_UNIFIED EF_CUDA_64BIT_ADDRESS EF_CUDA_ACCELERATORS EF_CUDA_SM90 EF_CUDA_VIRTUAL_SM(EF_CUDA_SM90)"
	.elftype	@"ET_EXEC"


//--------------------- .nv.info                  --------------------------
	.section	.nv.info,"",@"SHT_CUDA_INFO"
	.align	4


	//----- nvinfo : EIATTR_REGCOUNT
	.align		4
        /*0000*/ 	.byte	0x04, 0x2f
        /*0002*/ 	.short	(.L_1 - .L_0)
	.align		4
.L_0:
        /*0004*/ 	.word	index@(triton_poi_fused_2)
        /*0008*/ 	.word	0x00000016


	//----- nvinfo : EIATTR_MIN_STACK_SIZE
	.align		4
.L_1:
        /*000c*/ 	.byte	0x04, 0x12
        /*000e*/ 	.short	(.L_3 - .L_2)
	.align		4
.L_2:
        /*0010*/ 	.word	index@(triton_poi_fused_2)
        /*0014*/ 	.word	0x00000000


	//----- nvinfo : EIATTR_FRAME_SIZE
	.align		4
.L_3:
        /*0018*/ 	.byte	0x04, 0x11
        /*001a*/ 	.short	(.L_5 - .L_4)
	.align		4
.L_4:
        /*001c*/ 	.word	index@(triton_poi_fused_2)
        /*0020*/ 	.word	0x00000000


	//----- nvinfo : EIATTR_MIN_STACK_SIZE
	.align		4
.L_5:
        /*0024*/ 	.byte	0x04, 0x12
        /*0026*/ 	.short	(.L_7 - .L_6)
	.align		4
.L_6:
        /*0028*/ 	.word	index@(triton_poi_fused_2)
        /*002c*/ 	.word	0x00000000
.L_7:


//--------------------- .nv.info.triton_poi_fused_2 --------------------------
	.section	.nv.info.triton_poi_fused_2,"",@"SHT_CUDA_INFO"
	.sectionflags	@""
	.align	4


	//----- nvinfo : EIATTR_CUDA_API_VERSION
	.align		4
        /*0000*/ 	.byte	0x04, 0x37
        /*0002*/ 	.short	(.L_9 - .L_8)
.L_8:
        /*0004*/ 	.word	0x0000007c


	//----- nvinfo : EIATTR_KPARAM_INFO
	.align		4
.L_9:
        /*0008*/ 	.byte	0x04, 0x17
        /*000a*/ 	.short	(.L_11 - .L_10)
.L_10:
        /*000c*/ 	.word	0x00000000
        /*0010*/ 	.short	0x0003
        /*0012*/ 	.short	0x0014
        /*0014*/ 	.byte	0x00, 0xf0, 0x11, 0x00


	//----- nvinfo : EIATTR_KPARAM_INFO
	.align		4
.L_11:
        /*0018*/ 	.byte	0x04, 0x17
        /*001a*/ 	.short	(.L_13 - .L_12)
.L_12:
        /*001c*/ 	.word	0x00000000
        /*0020*/ 	.short	0x0002
        /*0022*/ 	.short	0x0010
        /*0024*/ 	.byte	0x00, 0xf0, 0x11, 0x00


	//----- nvinfo : EIATTR_KPARAM_INFO
	.align		4
.L_13:
        /*0028*/ 	.byte	0x04, 0x17
        /*002a*/ 	.short	(.L_15 - .L_14)
.L_14:
        /*002c*/ 	.word	0x00000000
        /*0030*/ 	.short	0x0001
        /*0032*/ 	.short	0x0008
        /*0034*/ 	.byte	0x00, 0xf4, 0x21, 0x00


	//----- nvinfo : EIATTR_KPARAM_INFO
	.align		4
.L_15:
        /*0038*/ 	.byte	0x04, 0x17
        /*003a*/ 	.short	(.L_17 - .L_16)
.L_16:
        /*003c*/ 	.word	0x00000000
        /*0040*/ 	.short	0x0000
        /*0042*/ 	.short	0x0000
        /*0044*/ 	.byte	0x00, 0xf4, 0x21, 0x00


	//----- nvinfo : EIATTR_SPARSE_MMA_MASK
	.align		4
.L_17:
        /*0048*/ 	.byte	0x03, 0x50
        /*004a*/ 	.short	0x0000


	//----- nvinfo : EIATTR_MAXREG_COUNT
	.align		4
        /*004c*/ 	.byte	0x03, 0x1b
        /*004e*/ 	.short	0x00ff


	//----- nvinfo : EIATTR_EXIT_INSTR_OFFSETS
	.align		4
        /*0050*/ 	.byte	0x04, 0x1c
        /*0052*/ 	.short	(.L_19 - .L_18)


	//   ....[0]....
.L_18:
        /*0054*/ 	.word	0x00000480


	//   ....[1]....
        /*0058*/ 	.word	0x000004d0


	//----- nvinfo : EIATTR_REQNTID
	.align		4
.L_19:
        /*005c*/ 	.byte	0x04, 0x10
        /*005e*/ 	.short	(.L_21 - .L_20)
.L_20:
        /*0060*/ 	.word	0x00000080
        /*0064*/ 	.word	0x00000001
        /*0068*/ 	.word	0x00000001


	//----- nvinfo : EIATTR_CBANK_PARAM_SIZE
	.align		4
.L_21:
        /*006c*/ 	.byte	0x03, 0x19
        /*006e*/ 	.short	0x0018


	//----- nvinfo : EIATTR_PARAM_CBANK
	.align		4
        /*0070*/ 	.byte	0x04, 0x0a
        /*0072*/ 	.short	(.L_23 - .L_22)
	.align		4
.L_22:
        /*0074*/ 	.word	index@(.nv.constant0.triton_poi_fused_2)
        /*0078*/ 	.short	0x0210
        /*007a*/ 	.short	0x0018


	//----- nvinfo : EIATTR_SW_WAR
	.align		4
.L_23:
        /*007c*/ 	.byte	0x04, 0x36
        /*007e*/ 	.short	(.L_25 - .L_24)
.L_24:
        /*0080*/ 	.word	0x00000008
.L_25:


//--------------------- .nv.callgraph             --------------------------
	.section	.nv.callgraph,"",@"SHT_CUDA_CALLGRAPH"
	.align	4
	.sectionentsize	8
	.align		4
        /*0000*/ 	.word	0x00000000
	.align		4
        /*0004*/ 	.word	0xffffffff
	.align		4
        /*0008*/ 	.word	0x00000000
	.align		4
        /*000c*/ 	.word	0xfffffffe
	.align		4
        /*0010*/ 	.word	0x00000000
	.align		4
        /*0014*/ 	.word	0xfffffffd
	.align		4
        /*0018*/ 	.word	0x00000000
	.align		4
        /*001c*/ 	.word	0xfffffffc


//--------------------- .text.triton_poi_fused_2  --------------------------
	.section	.text.triton_poi_fused_2,"ax",@progbits
	.sectionflags	@"SHF_BARRIERS=1"
	.align	128
        .global         triton_poi_fused_2
        .type           triton_poi_fused_2,@function
        .size           triton_poi_fused_2,(.L_x_1 - triton_poi_fused_2)
        .other          triton_poi_fused_2,@"STO_CUDA_ENTRY STV_DEFAULT"
triton_poi_fused_2:
.text.triton_poi_fused_2:
[----:B------:R-:W0:Y:S02]  /*0000*/  LDC R1, c[0x0][0x28] ;  /* 0x00000a00ff017b82 */ /* 0x000e240000000800 */
[----:B------:R-:W1:Y:S01]  /*0010*/  S2R R3, SR_CTAID.Z ;  /* 0x0000000000037919 */ /* 0x000e620000002700 */
[----:B------:R-:W1:Y:S01]  /*0020*/  S2UR UR4, SR_CTAID.Y ;  /* 0x00000000000479c3 */ /* 0x000e620000002600 */
[----:B------:R-:W-:Y:S01]  /*0030*/  CS2R R6, SRZ ;  /* 0x0000000000067805 */ /* 0x000fe2000001ff00 */
[----:B------:R-:W-:Y:S01]  /*0040*/  ULDC.64 UR6, c[0x0][0x208] ;  /* 0x0000820000067ab9 */ /* 0x000fe20000000a00 */
[----:B------:R-:W2:Y:S01]  /*0050*/  S2R R0, SR_TID.X ;  /* 0x0000000000007919 */ /* 0x000ea20000002100 */
[----:B------:R-:W3:Y:S04]  /*0060*/  S2R R11, SR_CTAID.X ;  /* 0x00000000000b7919 */ /* 0x000ee80000002500 */
[----:B------:R-:W1:Y:S08]  /*0070*/  LDC R2, c[0x0][0x10] ;  /* 0x00000400ff027b82 */ /* 0x000e700000000800 */
[----:B------:R-:W4:Y:S01]  /*0080*/  LDC.64 R8, c[0x0][0x210] ;  /* 0x00008400ff087b82 */ /* 0x000f220000000a00 */
[----:B-1----:R-:W-:Y:S01]  /*0090*/  IMAD R3, R3, R2, UR4 ;  /* 0x0000000403037e24 */ /* 0x002fe2000f8e0202 */
[----:B--2---:R-:W-:-:S04]  /*00a0*/  LOP3.LUT R16, R0, 0x7f, RZ, 0xc0, !PT ;  /* 0x0000007f00107812 */ /* 0x004fc800078ec0ff */
[----:B------:R-:W-:Y:S01]  /*00b0*/  PRMT R10, R16, 0x6540, R3 ;  /* 0x00006540100a7816 */ /* 0x000fe20000000003 */
[----:B---3--:R-:W-:-:S03]  /*00c0*/  IMAD.SHL.U32 R2, R11, 0x4, RZ ;  /* 0x000000040b027824 */ /* 0x008fc600078e00ff */
[----:B------:R-:W-:Y:S02]  /*00d0*/  LOP3.LUT R4, R10, 0x80, RZ, 0xfc, !PT ;  /* 0x000000800a047812 */ /* 0x000fe400078efcff */
[----:B------:R-:W-:-:S03]  /*00e0*/  ISETP.GE.AND P0, PT, R2, 0x4, PT ;  /* 0x000000040200780c */ /* 0x000fc60003f06270 */
[C-C-:B------:R-:W-:Y:S01]  /*00f0*/  IMAD.IADD R5, R4.reuse, 0x1, R11.reuse ;  /* 0x0000000104057824 */ /* 0x140fe200078e020b */
[----:B------:R-:W-:Y:S01]  /*0100*/  ISETP.LT.AND P1, PT, R4, 0x20000, !P0 ;  /* 0x000200000400780c */ /* 0x000fe20004721270 */
[C---:B------:R-:W-:Y:S01]  /*0110*/  IMAD.IADD R11, R10.reuse, 0x1, R11 ;  /* 0x000000010a0b7824 */ /* 0x040fe200078e020b */
[----:B------:R-:W-:Y:S01]  /*0120*/  ISETP.LT.AND P0, PT, R10, 0x20000, !P0 ;  /* 0x000200000a00780c */ /* 0x000fe20004701270 */
[----:B------:R-:W-:Y:S01]  /*0130*/  IMAD.SHL.U32 R15, R5, 0x4, RZ ;  /* 0x00000004050f7824 */ /* 0x000fe200078e00ff */
[----:B------:R-:W-:Y:S01]  /*0140*/  CS2R R4, SRZ ;  /* 0x0000000000047805 */ /* 0x000fe2000001ff00 */
[----:B------:R-:W-:Y:S02]  /*0150*/  IMAD.SHL.U32 R11, R11, 0x4, RZ ;  /* 0x000000040b0b7824 */ /* 0x000fe400078e00ff */
[----:B----4-:R-:W-:-:S04]  /*0160*/  IMAD.WIDE R14, R15, 0x4, R8 ;  /* 0x000000040f0e7825 */ /* 0x010fc800078e0208 */
[----:B------:R-:W-:Y:S01]  /*0170*/  IMAD.WIDE R12, R11, 0x4, R8 ;  /* 0x000000040b0c7825 */ /* 0x000fe200078e0208 */
[----:B------:R-:W-:Y:S02]  /*0180*/  CS2R R8, SRZ ;  /* 0x0000000000087805 */ /* 0x000fe4000001ff00 */
[----:B------:R-:W-:Y:S01]  /*0190*/  CS2R R10, SRZ ;  /* 0x00000000000a7805 */ /* 0x000fe2000001ff00 */
[----:B------:R-:W2:Y:S05]  /*01a0*/  @P1 LDG.E.EL.128 R4, desc[UR6][R14.64] ;  /* 0x000000060e041981 */ /* 0x000eaa000c2e1d00 */
[----:B------:R1:W3:Y:S01]  /*01b0*/  @P0 LDG.E.EL.128 R8, desc[UR6][R12.64] ;  /* 0x000000060c080981 */ /* 0x0002e2000c2e1d00 */
[----:B------:R-:W4:Y:S01]  /*01c0*/  S2UR UR5, SR_CgaCtaId ;  /* 0x00000000000579c3 */ /* 0x000f220000008800 */
[----:B------:R-:W-:Y:S01]  /*01d0*/  UMOV UR4, 0x400 ;  /* 0x0000040000047882 */ /* 0x000fe20000000000 */
[----:B------:R-:W-:Y:S01]  /*01e0*/  SHF.R.U32.HI R19, RZ, 0x2, R0 ;  /* 0x00000002ff137819 */ /* 0x000fe20000011600 */
[----:B------:R-:W-:-:S03]  /*01f0*/  IMAD.SHL.U32 R17, R0, 0x4, RZ ;  /* 0x0000000400117824 */ /* 0x000fc600078e00ff */
[----:B------:R-:W-:Y:S01]  /*0200*/  LOP3.LUT R19, R19, 0x10, RZ, 0xc0, !PT ;  /* 0x0000001013137812 */ /* 0x000fe200078ec0ff */
[----:B----4-:R-:W-:-:S06]  /*0210*/  UPRMT UR4, UR5, 0x654, UR4 ;  /* 0x0000065405047896 */ /* 0x010fcc0008000004 */
[----:B------:R-:W-:Y:S01]  /*0220*/  LEA R18, R16, UR4, 0x2 ;  /* 0x0000000410127c11 */ /* 0x000fe2000f8e10ff */
[----:B------:R-:W-:Y:S01]  /*0230*/  VIADD R19, R19, UR4 ;  /* 0x0000000413137c36 */ /* 0x000fe20008000000 */
[----:B------:R-:W-:-:S05]  /*0240*/  LOP3.LUT R16, R17, 0x1fc, RZ, 0xc0, !PT ;  /* 0x000001fc11107812 */ /* 0x000fca00078ec0ff */
[----:B-1----:R-:W-:Y:S01]  /*0250*/  IMAD R12, R16, 0x4, R19 ;  /* 0x00000004100c7824 */ /* 0x002fe200078e0213 */
[----:B--2---:R1:W-:Y:S04]  /*0260*/  STS [R18+0x200], R4 ;  /* 0x0002000412007388 */ /* 0x0043e80000000800 */
[----:B------:R2:W-:Y:S04]  /*0270*/  STS [R18+0x610], R5 ;  /* 0x0006100512007388 */ /* 0x0005e80000000800 */
[----:B------:R4:W-:Y:S01]  /*0280*/  STS [R18+0xa20], R6 ;  /* 0x000a200612007388 */ /* 0x0009e20000000800 */
[----:B-1----:R-:W-:-:S03]  /*0290*/  LOP3.LUT R4, R17, 0xfc, RZ, 0xc0, !PT ;  /* 0x000000fc11047812 */ /* 0x002fc600078ec0ff */
[----:B------:R1:W-:Y:S01]  /*02a0*/  STS [R18+0xe30], R7 ;  /* 0x000e300712007388 */ /* 0x0003e20000000800 */
[----:B------:R-:W-:-:S03]  /*02b0*/  PRMT R3, R4, 0x6540, R3 ;  /* 0x0000654004037816 */ /* 0x000fc60000000003 */
[----:B---3--:R-:W-:Y:S01]  /*02c0*/  STS [R18], R8 ;  /* 0x0000000812007388 */ /* 0x008fe20000000800 */
[----:B--2---:R-:W2:Y:S01]  /*02d0*/  LDC.64 R4, c[0x0][0x218] ;  /* 0x00008600ff047b82 */ /* 0x004ea20000000a00 */
[----:B----4-:R-:W-:Y:S02]  /*02e0*/  SHF.R.S32.HI R6, RZ, 0x1f, R3 ;  /* 0x0000001fff067819 */ /* 0x010fe40000011403 */
[----:B------:R-:W-:Y:S01]  /*02f0*/  STS [R18+0x410], R9 ;  /* 0x0004100912007388 */ /* 0x000fe20000000800 */
[----:B------:R-:W-:Y:S02]  /*0300*/  ISETP.GE.AND P0, PT, R3, 0x20000, PT ;  /* 0x000200000300780c */ /* 0x000fe40003f06270 */
[----:B------:R-:W-:Y:S01]  /*0310*/  LEA.HI R6, R6, R3, RZ, 0x8 ;  /* 0x0000000306067211 */ /* 0x000fe200078f40ff */
[----:B------:R-:W-:Y:S01]  /*0320*/  STS [R18+0x820], R10 ;  /* 0x0008200a12007388 */ /* 0x000fe20000000800 */
[----:B-1----:R-:W-:-:S03]  /*0330*/  SHF.R.U32.HI R7, RZ, 0x6, R0 ;  /* 0x00000006ff077819 */ /* 0x002fc60000011600 */
[----:B------:R-:W-:Y:S01]  /*0340*/  STS [R18+0xc30], R11 ;  /* 0x000c300b12007388 */ /* 0x000fe20000000800 */
[C---:B------:R-:W-:Y:S01]  /*0350*/  IMAD.SHL.U32 R0, R6.reuse, 0x4, RZ ;  /* 0x0000000406007824 */ /* 0x040fe200078e00ff */
[----:B------:R-:W-:Y:S01]  /*0360*/  SGXT.U32 R7, R7, 0x1 ;  /* 0x000000010707781a */ /* 0x000fe20000000000 */
[----:B------:R-:W-:Y:S01]  /*0370*/  BAR.SYNC.DEFER_BLOCKING 0x0 ;  /* 0x0000000000007b1d */ /* 0x000fe20000010000 */
[----:B------:R-:W-:Y:S02]  /*0380*/  LOP3.LUT R6, R6, 0xffffff00, RZ, 0xc0, !PT ;  /* 0xffffff0006067812 */ /* 0x000fe400078ec0ff */
[----:B------:R-:W-:Y:S02]  /*0390*/  LOP3.LUT R0, R0, 0xfffffc00, RZ, 0xc0, !PT ;  /* 0xfffffc0000007812 */ /* 0x000fe400078ec0ff */
[----:B------:R-:W-:Y:S02]  /*03a0*/  LOP3.LUT R7, R2, R7, RZ, 0xfc, !PT ;  /* 0x0000000702077212 */ /* 0x000fe400078efcff */
[----:B------:R-:W-:-:S02]  /*03b0*/  LOP3.LUT R2, R16, 0x200, RZ, 0xfc, !PT ;  /* 0x0000020010027812 */ /* 0x000fc400078efcff */
[----:B------:R-:W-:Y:S02]  /*03c0*/  IADD3 R6, R0, R3, -R6 ;  /* 0x0000000300067210 */ /* 0x000fe40007ffe806 */
[C---:B------:R-:W-:Y:S02]  /*03d0*/  LOP3.LUT R0, R7.reuse, 0x2, RZ, 0xfc, !PT ;  /* 0x0000000207007812 */ /* 0x040fe400078efcff */
[----:B------:R-:W-:Y:S01]  /*03e0*/  SHF.R.U32.HI R2, RZ, 0x4, R2 ;  /* 0x00000004ff027819 */ /* 0x000fe20000011602 */
[C---:B------:R-:W-:Y:S01]  /*03f0*/  IMAD R3, R7.reuse, 0x100, R6 ;  /* 0x0000010007037824 */ /* 0x040fe200078e0206 */
[----:B------:R-:W-:Y:S02]  /*0400*/  ISETP.LT.AND P1, PT, R7, 0x4, !P0 ;  /* 0x000000040700780c */ /* 0x000fe40004721270 */
[----:B------:R-:W-:Y:S02]  /*0410*/  ISETP.LT.AND P0, PT, R0, 0x4, !P0 ;  /* 0x000000040000780c */ /* 0x000fe40004701270 */
[----:B------:R-:W-:Y:S01]  /*0420*/  LOP3.LUT R2, R2, 0x30, RZ, 0xc0, !PT ;  /* 0x0000003002027812 */ /* 0x000fe200078ec0ff */
[----:B------:R-:W1:Y:S04]  /*0430*/  LDS.128 R12, [R12] ;  /* 0x000000000c0c7984 */ /* 0x000e680000000c00 */
[----:B------:R-:W-:-:S02]  /*0440*/  VIADD R7, R2, UR4 ;  /* 0x0000000402077c36 */ /* 0x000fc40008000000 */
[----:B--2---:R-:W-:-:S04]  /*0450*/  IMAD.WIDE R2, R3, 0x4, R4 ;  /* 0x0000000403027825 */ /* 0x004fc800078e0204 */
[----:B------:R-:W-:Y:S01]  /*0460*/  IMAD R7, R16, 0x4, R7 ;  /* 0x0000000410077824 */ /* 0x000fe200078e0207 */
[----:B-1----:R1:W-:Y:S01]  /*0470*/  @P1 STG.E.128 desc[UR6][R2.64], R12 ;  /* 0x0000000c02001986 */ /* 0x0023e2000c101d06 */
[----:B------:R-:W-:Y:S05]  /*0480*/  @!P0 EXIT ;  /* 0x000000000000894d */ /* 0x000fea0003800000 */
[----:B------:R-:W0:Y:S01]  /*0490*/  LDS.128 R8, [R7+0x800] ;  /* 0x0008000007087984 */ /* 0x000e220000000c00 */
[----:B-1----:R-:W-:-:S04]  /*04a0*/  IMAD R3, R0, 0x100, R6 ;  /* 0x0000010000037824 */ /* 0x002fc800078e0206 */
[----:B------:R-:W-:-:S05]  /*04b0*/  IMAD.WIDE R4, R3, 0x4, R4 ;  /* 0x0000000403047825 */ /* 0x000fca00078e0204 */
[----:B0-----:R-:W-:Y:S01]  /*04c0*/  STG.E.128 desc[UR6][R4.64], R8 ;  /* 0x0000000804007986 */ /* 0x001fe2000c101d06 */
[----:B------:R-:W-:Y:S05]  /*04d0*/  EXIT ;  /* 0x000000000000794d */ /* 0x000fea0003800000 */
.L_x_0:
[----:B------:R-:W-:-:S00]  /*04e0*/  BRA `(.L_x_0) ;  /* 0xfffffffc00fc7947 */ /* 0x000fc0000383ffff */
[----:B------:R-:W-:-:S00]  /*04f0*/  NOP ;  /* 0x0000000000007918 */ /* 0x000fc00000000000 */
        /* <DEDUP_REMOVED lines=8> */
.L_x_1:


//--------------------- .nv.shared.triton_poi_fused_2 --------------------------
	.section	.nv.shared.triton_poi_fused_2,"aw",@nobits
	.sectionflags	@""
	.align	16
	.zero		1024


//--------------------- .nv.constant0.triton_poi_fused_2 --------------------------
	.section	.nv.constant0.triton_poi_fused_2,"a",@progbits
	.sectionflags	@""
	.align	4
.nv.constant0.triton_poi_fused_2:
	.zero		552
